	.headerflags	@"EF_CUDA_TEXMODE_UNIFIED EF_CUDA_64BIT_ADDRESS EF_CUDA_ACCELERATORS EF_CUDA_SM90 EF_CUDA_VIRTUAL_SM(EF_CUDA_SM90)"
	.elftype	@"ET_EXEC"


//--------------------- .nv.info                  --------------------------
	.section	.nv.info,"",@"SHT_CUDA_INFO"
	.align	4


	//----- nvinfo : EIATTR_REGCOUNT
	.align		4
        /*0000*/ 	.byte	0x04, 0x2f
        /*0002*/ 	.short	(.L_3 - .L_2)
	.align		4
.L_2:
        /*0004*/ 	.word	index@(triton_poi_fused__native_batch_norm_legit_no_training_sigmoid_3)
        /*0008*/ 	.word	0x00000012


	//----- nvinfo : EIATTR_MIN_STACK_SIZE
	.align		4
.L_3:
        /*000c*/ 	.byte	0x04, 0x12
        /*000e*/ 	.short	(.L_5 - .L_4)
	.align		4
.L_4:
        /*0010*/ 	.word	index@(triton_poi_fused__native_batch_norm_legit_no_training_sigmoid_3)
        /*0014*/ 	.word	0x00000000


	//----- nvinfo : EIATTR_FRAME_SIZE
	.align		4
.L_5:
        /*0018*/ 	.byte	0x04, 0x11
        /*001a*/ 	.short	(.L_7 - .L_6)
	.align		4
.L_6:
        /*001c*/ 	.word	index@(triton_poi_fused__native_batch_norm_legit_no_training_sigmoid_3)
        /*0020*/ 	.word	0x00000000


	//----- nvinfo : EIATTR_MIN_STACK_SIZE
	.align		4
.L_7:
        /*0024*/ 	.byte	0x04, 0x12
        /*0026*/ 	.short	(.L_9 - .L_8)
	.align		4
.L_8:
        /*0028*/ 	.word	index@(triton_poi_fused__native_batch_norm_legit_no_training_sigmoid_3)
        /*002c*/ 	.word	0x00000000
.L_9:


//--------------------- .nv.info.triton_poi_fused__native_batch_norm_legit_no_training_sigmoid_3 --------------------------
	.section	.nv.info.triton_poi_fused__native_batch_norm_legit_no_training_sigmoid_3,"",@"SHT_CUDA_INFO"
	.sectionflags	@""
	.align	4


	//----- nvinfo : EIATTR_CUDA_API_VERSION
	.align		4
        /*0000*/ 	.byte	0x04, 0x37
        /*0002*/ 	.short	(.L_11 - .L_10)
.L_10:
        /*0004*/ 	.word	0x0000007c


	//----- nvinfo : EIATTR_KPARAM_INFO
	.align		4
.L_11:
        /*0008*/ 	.byte	0x04, 0x17
        /*000a*/ 	.short	(.L_13 - .L_12)
.L_12:
        /*000c*/ 	.word	0x00000000
        /*0010*/ 	.short	0x0006
        /*0012*/ 	.short	0x0030
        /*0014*/ 	.byte	0x00, 0xf0, 0x11, 0x00


	//----- nvinfo : EIATTR_KPARAM_INFO
	.align		4
.L_13:
        /*0018*/ 	.byte	0x04, 0x17
        /*001a*/ 	.short	(.L_15 - .L_14)
.L_14:
        /*001c*/ 	.word	0x00000000
        /*0020*/ 	.short	0x0005
        /*0022*/ 	.short	0x0028
        /*0024*/ 	.byte	0x00, 0xf4, 0x21, 0x00


	//----- nvinfo : EIATTR_KPARAM_INFO
	.align		4
.L_15:
        /*0028*/ 	.byte	0x04, 0x17
        /*002a*/ 	.short	(.L_17 - .L_16)
.L_16:
        /*002c*/ 	.word	0x00000000
        /*0030*/ 	.short	0x0004
        /*0032*/ 	.short	0x0020
        /*0034*/ 	.byte	0x00, 0xf4, 0x21, 0x00


	//----- nvinfo : EIATTR_KPARAM_INFO
	.align		4
.L_17:
        /*0038*/ 	.byte	0x04, 0x17
        /*003a*/ 	.short	(.L_19 - .L_18)
.L_18:
        /*003c*/ 	.word	0x00000000
        /*0040*/ 	.short	0x0003
        /*0042*/ 	.short	0x0018
        /*0044*/ 	.byte	0x00, 0xf4, 0x21, 0x00


	//----- nvinfo : EIATTR_KPARAM_INFO
	.align		4
.L_19:
        /*0048*/ 	.byte	0x04, 0x17
        /*004a*/ 	.short	(.L_21 - .L_20)
.L_20:
        /*004c*/ 	.word	0x00000000
        /*0050*/ 	.short	0x0002
        /*0052*/ 	.short	0x0010
        /*0054*/ 	.byte	0x00, 0xf4, 0x21, 0x00


	//----- nvinfo : EIATTR_KPARAM_INFO
	.align		4
.L_21:
        /*0058*/ 	.byte	0x04, 0x17
        /*005a*/ 	.short	(.L_23 - .L_22)
.L_22:
        /*005c*/ 	.word	0x00000000
        /*0060*/ 	.short	0x0001
        /*0062*/ 	.short	0x0008
        /*0064*/ 	.byte	0x00, 0xf4, 0x21, 0x00


	//----- nvinfo : EIATTR_KPARAM_INFO
	.align		4
.L_23:
        /*0068*/ 	.byte	0x04, 0x17
        /*006a*/ 	.short	(.L_25 - .L_24)
.L_24:
        /*006c*/ 	.word	0x00000000
        /*0070*/ 	.short	0x0000
        /*0072*/ 	.short	0x0000
        /*0074*/ 	.byte	0x00, 0xf4, 0x21, 0x00


	//----- nvinfo : EIATTR_SPARSE_MMA_MASK
	.align		4
.L_25:
        /*0078*/ 	.byte	0x03, 0x50
        /*007a*/ 	.short	0x0000


	//----- nvinfo : EIATTR_MAXREG_COUNT
	.align		4
        /*007c*/ 	.byte	0x03, 0x1b
        /*007e*/ 	.short	0x00ff


	//----- nvinfo : EIATTR_EXIT_INSTR_OFFSETS
	.align		4
        /*0080*/ 	.byte	0x04, 0x1c
        /*0082*/ 	.short	(.L_27 - .L_26)


	//   ....[0]....
.L_26:
        /*0084*/ 	.word	0x000003f0


	//   ....[1]....
        /*0088*/ 	.word	0x00000410


	//----- nvinfo : EIATTR_REQNTID
	.align		4
.L_27:
        /*008c*/ 	.byte	0x04, 0x10
        /*008e*/ 	.short	(.L_29 - .L_28)
.L_28:
        /*0090*/ 	.word	0x00000020
        /*0094*/ 	.word	0x00000001
        /*0098*/ 	.word	0x00000001


	//----- nvinfo : EIATTR_CBANK_PARAM_SIZE
	.align		4
.L_29:
        /*009c*/ 	.byte	0x03, 0x19
        /*009e*/ 	.short	0x0034


	//----- nvinfo : EIATTR_PARAM_CBANK
	.align		4
        /*00a0*/ 	.byte	0x04, 0x0a
        /*00a2*/ 	.short	(.L_31 - .L_30)
	.align		4
.L_30:
        /*00a4*/ 	.word	index@(.nv.constant0.triton_poi_fused__native_batch_norm_legit_no_training_sigmoid_3)
        /*00a8*/ 	.short	0x0210
        /*00aa*/ 	.short	0x0034


	//----- nvinfo : EIATTR_SW_WAR
	.align		4
.L_31:
        /*00ac*/ 	.byte	0x04, 0x36
        /*00ae*/ 	.short	(.L_33 - .L_32)
.L_32:
        /*00b0*/ 	.word	0x00000008
.L_33:


//--------------------- .nv.callgraph             --------------------------
	.section	.nv.callgraph,"",@"SHT_CUDA_CALLGRAPH"
	.align	4
	.sectionentsize	8
	.align		4
        /*0000*/ 	.word	0x00000000
	.align		4
        /*0004*/ 	.word	0xffffffff
	.align		4
        /*0008*/ 	.word	0x00000000
	.align		4
        /*000c*/ 	.word	0xfffffffe
	.align		4
        /*0010*/ 	.word	0x00000000
	.align		4
        /*0014*/ 	.word	0xfffffffd
	.align		4
        /*0018*/ 	.word	0x00000000
	.align		4
        /*001c*/ 	.word	0xfffffffc


//--------------------- .nv.constant4             --------------------------
	.section	.nv.constant4,"a",@progbits
	.align	8
	.align		8
.nv.constant4:
        /*0000*/ 	.dword	_$_str
	.align		8
        /*0008*/ 	.dword	_$_str_$_2


//--------------------- .text.triton_poi_fused__native_batch_norm_legit_no_training_sigmoid_3 --------------------------
	.section	.text.triton_poi_fused__native_batch_norm_legit_no_training_sigmoid_3,"ax",@progbits
	.align	128
        .global         triton_poi_fused__native_batch_norm_legit_no_training_sigmoid_3
        .type           triton_poi_fused__native_batch_norm_legit_no_training_sigmoid_3,@function
        .size           triton_poi_fused__native_batch_norm_legit_no_training_sigmoid_3,(.L_x_1 - triton_poi_fused__native_batch_norm_legit_no_training_sigmoid_3)
        .other          triton_poi_fused__native_batch_norm_legit_no_training_sigmoid_3,@"STO_CUDA_ENTRY STV_DEFAULT"
triton_poi_fused__native_batch_norm_legit_no_training_sigmoid_3:
.text.triton_poi_fused__native_batch_norm_legit_no_training_sigmoid_3:
[----:B------:R-:W0:Y:S08]  /*0000*/  LDC R1, c[0x0][0x28] ;  /* 0x00000a00ff017b82 */ /* 0x000e300000000800 */
[----:B------:R-:W1:Y:S01]  /*0010*/  LDC.64 R2, c[0x0][0x220] ;  /* 0x00008800ff027b82 */ /* 0x000e620000000a00 */
[----:B------:R-:W-:Y:S01]  /*0020*/  ULDC.64 UR4, c[0x0][0x208] ;  /* 0x0000820000047ab9 */ /* 0x000fe20000000a00 */
[----:B------:R-:W2:Y:S01]  /*0030*/  S2R R0, SR_TID.X ;  /* 0x0000000000007919 */ /* 0x000ea20000002100 */
[----:B------:R-:W3:Y:S05]  /*0040*/  S2R R13, SR_CTAID.X ;  /* 0x00000000000d7919 */ /* 0x000eea0000002500 */
[----:B------:R-:W4:Y:S01]  /*0050*/  LDC.64 R10, c[0x0][0x210] ;  /* 0x00008400ff0a7b82 */ /* 0x000f220000000a00 */
[----:B-1----:R4:W5:Y:S07]  /*0060*/  LDG.E R12, desc[UR4][R2.64] ;  /* 0x00000004020c7981 */ /* 0x00296e000c1e1900 */
[----:B------:R-:W1:Y:S01]  /*0070*/  LDC.64 R4, c[0x0][0x218] ;  /* 0x00008600ff047b82 */ /* 0x000e620000000a00 */
[----:B------:R-:W-:-:S07]  /*0080*/  CS2R R14, SRZ ;  /* 0x00000000000e7805 */ /* 0x000fce000001ff00 */
[----:B------:R-:W1:Y:S01]  /*0090*/  LDC.64 R6, c[0x0][0x228] ;  /* 0x00008a00ff067b82 */ /* 0x000e620000000a00 */
[----:B--2---:R-:W-:-:S04]  /*00a0*/  SHF.L.U32 R0, R0, 0x1, RZ ;  /* 0x0000000100007819 */ /* 0x004fc800000006ff */
[----:B------:R-:W-:-:S03]  /*00b0*/  LOP3.LUT R0, R0, 0x3e, RZ, 0xc0, !PT ;  /* 0x0000003e00007812 */ /* 0x000fc600078ec0ff */
[----:B------:R-:W2:Y:S01]  /*00c0*/  LDC.64 R8, c[0x0][0x230] ;  /* 0x00008c00ff087b82 */ /* 0x000ea20000000a00 */
[----:B---3--:R-:W-:-:S04]  /*00d0*/  LEA R13, R13, R0, 0x6 ;  /* 0x000000000d0d7211 */ /* 0x008fc800078e30ff */
[C---:B------:R-:W-:Y:S01]  /*00e0*/  ISETP.GE.AND P0, PT, R13.reuse, 0x40, PT ;  /* 0x000000400d00780c */ /* 0x040fe20003f06270 */
[----:B----4-:R-:W-:Y:S01]  /*00f0*/  IMAD.WIDE R2, R13, 0x4, R10 ;  /* 0x000000040d027825 */ /* 0x010fe200078e020a */
[----:B-1----:R-:W3:Y:S04]  /*0100*/  LDG.E R4, desc[UR4][R4.64] ;  /* 0x0000000404047981 */ /* 0x002ee8000c1e1900 */
[----:B0-----:R-:W4:Y:S07]  /*0110*/  LDG.E R6, desc[UR4][R6.64] ;  /* 0x0000000406067981 */ /* 0x001f2e000c1e1900 */
[----:B------:R0:W3:Y:S04]  /*0120*/  @!P0 LDG.E.64 R14, desc[UR4][R2.64] ;  /* 0x00000004020e8981 */ /* 0x0000e8000c1e1b00 */
[----:B--2---:R-:W4:Y:S01]  /*0130*/  LDG.E R9, desc[UR4][R8.64] ;  /* 0x0000000408097981 */ /* 0x004f22000c1e1900 */
[----:B------:R-:W-:Y:S01]  /*0140*/  HFMA2.MMA R10, -RZ, RZ, 1.625, 0 ;  /* 0x3e800000ff0a7435 */ /* 0x000fe200000001ff */
[----:B-----5:R-:W-:-:S04]  /*0150*/  FADD R12, R12, 9.9999997473787516356e-06 ;  /* 0x3727c5ac0c0c7421 */ /* 0x020fc80000000000 */
[----:B------:R-:W1:Y:S02]  /*0160*/  MUFU.SQRT R0, R12 ;  /* 0x0000000c00007308 */ /* 0x000e640000002000 */
[C---:B-1----:R-:W-:Y:S02]  /*0170*/  FSETP.GT.AND P1, PT, R0.reuse, 8.50705917302346158658e+37, PT ;  /* 0x7e8000000000780b */ /* 0x042fe40003f24000 */
[----:B------:R-:W-:-:S11]  /*0180*/  FSETP.GEU.AND P2, PT, R0, 1.175494350822287508e-38, PT ;  /* 0x008000000000780b */ /* 0x000fd60003f4e000 */
[----:B------:R-:W-:-:S04]  /*0190*/  @P1 FMUL R0, R0, 0.25 ;  /* 0x3e80000000001820 */ /* 0x000fc80000400000 */
[----:B------:R-:W-:-:S06]  /*01a0*/  @!P2 FMUL R0, R0, 16777216 ;  /* 0x4b8000000000a820 */ /* 0x000fcc0000400000 */
[----:B------:R-:W1:Y:S01]  /*01b0*/  MUFU.RCP R0, R0 ;  /* 0x0000000000007308 */ /* 0x000e620000001000 */
[----:B0-----:R-:W-:Y:S01]  /*01c0*/  FSEL R3, R10, 1, P1 ;  /* 0x3f8000000a037808 */ /* 0x001fe20000800000 */
[----:B---3--:R-:W-:-:S04]  /*01d0*/  FADD R14, -R4, R14 ;  /* 0x0000000e040e7221 */ /* 0x008fc80000000100 */
[----:B------:R-:W-:Y:S01]  /*01e0*/  @!P2 FMUL R3, R3, 16777216 ;  /* 0x4b8000000303a820 */ /* 0x000fe20000400000 */
[----:B------:R-:W-:-:S03]  /*01f0*/  FADD R15, -R4, R15 ;  /* 0x0000000f040f7221 */ /* 0x000fc60000000100 */
[----:B-1----:R-:W-:-:S04]  /*0200*/  FMUL R3, R0, R3 ;  /* 0x0000000300037220 */ /* 0x002fc80000400000 */
[-C--:B------:R-:W-:Y:S01]  /*0210*/  FMUL R14, R14, R3.reuse ;  /* 0x000000030e0e7220 */ /* 0x080fe20000400000 */
[----:B------:R-:W-:-:S03]  /*0220*/  FMUL R2, R15, R3 ;  /* 0x000000030f027220 */ /* 0x000fc60000400000 */
[C-C-:B----4-:R-:W-:Y:S01]  /*0230*/  FFMA R14, R6.reuse, R14, R9.reuse ;  /* 0x0000000e060e7223 */ /* 0x150fe20000000009 */
[----:B------:R-:W-:-:S03]  /*0240*/  FFMA R2, R6, R2, R9 ;  /* 0x0000000206027223 */ /* 0x000fc60000000009 */
[----:B------:R-:W-:Y:S01]  /*0250*/  FADD R14, RZ, -R14 ;  /* 0x8000000eff0e7221 */ /* 0x000fe20000000000 */
[----:B------:R-:W-:-:S03]  /*0260*/  FADD R2, RZ, -R2 ;  /* 0x80000002ff027221 */ /* 0x000fc60000000000 */
[----:B------:R-:W-:Y:S01]  /*0270*/  FMUL R14, R14, 1.4426950216293334961 ;  /* 0x3fb8aa3b0e0e7820 */ /* 0x000fe20000400000 */
[----:B------:R-:W-:-:S04]  /*0280*/  FMUL R4, R2, 1.4426950216293334961 ;  /* 0x3fb8aa3b02047820 */ /* 0x000fc80000400000 */
[----:B------:R-:W-:Y:S02]  /*0290*/  FSETP.GEU.AND P1, PT, R14, -126, PT ;  /* 0xc2fc00000e00780b */ /* 0x000fe40003f2e000 */
[----:B------:R-:W-:-:S11]  /*02a0*/  FSETP.GEU.AND P2, PT, R4, -126, PT ;  /* 0xc2fc00000400780b */ /* 0x000fd60003f4e000 */
[----:B------:R-:W-:Y:S02]  /*02b0*/  @!P1 FMUL R14, R14, 0.5 ;  /* 0x3f0000000e0e9820 */ /* 0x000fe40000400000 */
[----:B------:R-:W-:Y:S02]  /*02c0*/  @!P2 FMUL R4, R4, 0.5 ;  /* 0x3f0000000404a820 */ /* 0x000fe40000400000 */
[----:B------:R-:W0:Y:S08]  /*02d0*/  MUFU.EX2 R0, R14 ;  /* 0x0000000e00007308 */ /* 0x000e300000000800 */
[----:B------:R-:W1:Y:S01]  /*02e0*/  MUFU.EX2 R2, R4 ;  /* 0x0000000400027308 */ /* 0x000e620000000800 */
[----:B0-----:R-:W-:-:S04]  /*02f0*/  @!P1 FMUL R0, R0, R0 ;  /* 0x0000000000009220 */ /* 0x001fc80000400000 */
[----:B------:R-:W-:Y:S01]  /*0300*/  FADD R0, R0, 1 ;  /* 0x3f80000000007421 */ /* 0x000fe20000000000 */
[----:B-1----:R-:W-:-:S04]  /*0310*/  @!P2 FMUL R2, R2, R2 ;  /* 0x000000020202a220 */ /* 0x002fc80000400000 */
[----:B------:R-:W-:Y:S01]  /*0320*/  FADD R5, R2, 1 ;  /* 0x3f80000002057421 */ /* 0x000fe20000000000 */
[----:B------:R-:W-:Y:S01]  /*0330*/  FSETP.GT.AND P1, PT, R0, 8.50705917302346158658e+37, PT ;  /* 0x7e8000000000780b */ /* 0x000fe20003f24000 */
[----:B------:R-:W0:Y:S03]  /*0340*/  LDC.64 R2, c[0x0][0x238] ;  /* 0x00008e00ff027b82 */ /* 0x000e260000000a00 */
[----:B------:R-:W-:-:S09]  /*0350*/  FSETP.GT.AND P2, PT, R5, 8.50705917302346158658e+37, PT ;  /* 0x7e8000000500780b */ /* 0x000fd20003f44000 */
[----:B------:R-:W-:-:S04]  /*0360*/  @P1 FMUL R0, R0, 0.25 ;  /* 0x3e80000000001820 */ /* 0x000fc80000400000 */
[----:B------:R-:W-:Y:S02]  /*0370*/  @P2 FMUL R5, R5, 0.25 ;  /* 0x3e80000005052820 */ /* 0x000fe40000400000 */
[----:B------:R-:W1:Y:S08]  /*0380*/  MUFU.RCP R0, R0 ;  /* 0x0000000000007308 */ /* 0x000e700000001000 */
[----:B------:R-:W2:Y:S01]  /*0390*/  MUFU.RCP R5, R5 ;  /* 0x0000000500057308 */ /* 0x000ea20000001000 */
[----:B------:R-:W-:-:S02]  /*03a0*/  FSEL R7, R10, 1, P1 ;  /* 0x3f8000000a077808 */ /* 0x000fc40000800000 */
[----:B------:R-:W-:Y:S01]  /*03b0*/  FSEL R4, R10, 1, P2 ;  /* 0x3f8000000a047808 */ /* 0x000fe20001000000 */
[----:B0-----:R-:W-:-:S04]  /*03c0*/  IMAD.WIDE R2, R13, 0x4, R2 ;  /* 0x000000040d027825 */ /* 0x001fc800078e0202 */
[----:B-1----:R-:W-:Y:S01]  /*03d0*/  FMUL R6, R0, R7 ;  /* 0x0000000700067220 */ /* 0x002fe20000400000 */
[----:B--2---:R-:W-:Y:S01]  /*03e0*/  FMUL R7, R5, R4 ;  /* 0x0000000405077220 */ /* 0x004fe20000400000 */
[----:B------:R-:W-:Y:S06]  /*03f0*/  @P0 EXIT ;  /* 0x000000000000094d */ /* 0x000fec0003800000 */
[----:B------:R-:W-:Y:S01]  /*0400*/  STG.E.64 desc[UR4][R2.64], R6 ;  /* 0x0000000602007986 */ /* 0x000fe2000c101b04 */
[----:B------:R-:W-:Y:S05]  /*0410*/  EXIT ;  /* 0x000000000000794d */ /* 0x000fea0003800000 */
.L_x_0:
[----:B------:R-:W-:-:S00]  /*0420*/  BRA `(.L_x_0) ;  /* 0xfffffffc00fc7947 */ /* 0x000fc0000383ffff */
[----:B------:R-:W-:-:S00]  /*0430*/  NOP ;  /* 0x0000000000007918 */ /* 0x000fc00000000000 */
        /* <DEDUP_REMOVED lines=12> */
.L_x_1:


//--------------------- .nv.global.init           --------------------------
	.section	.nv.global.init,"aw",@progbits
.nv.global.init:
	.type		_$_str,@object
	.size		_$_str,(_$_str_$_2 - _$_str)
_$_str:
        /*0000*/ 	.byte	0x5f, 0x5f, 0x43, 0x55, 0x44, 0x41, 0x5f, 0x46, 0x54, 0x5a, 0x00
	.type		_$_str_$_2,@object
	.size		_$_str_$_2,(.L_1 - _$_str_$_2)
_$_str_$_2:
        /*000b*/ 	.byte	0x5f, 0x5f, 0x43, 0x55, 0x44, 0x41, 0x5f, 0x50, 0x52, 0x45, 0x43, 0x5f, 0x53, 0x51, 0x52, 0x54
        /*001b*/ 	.byte	0x00
.L_1:


//--------------------- .nv.constant0.triton_poi_fused__native_batch_norm_legit_no_training_sigmoid_3 --------------------------
	.section	.nv.constant0.triton_poi_fused__native_batch_norm_legit_no_training_sigmoid_3,"a",@progbits
	.sectionflags	@""
	.align	4
.nv.constant0.triton_poi_fused__native_batch_norm_legit_no_training_sigmoid_3:
	.zero		580
